	.headerflags	@"EF_CUDA_TEXMODE_UNIFIED EF_CUDA_64BIT_ADDRESS EF_CUDA_ACCELERATORS EF_CUDA_SM90 EF_CUDA_VIRTUAL_SM(EF_CUDA_SM90)"
	.elftype	@"ET_EXEC"


//--------------------- .nv.info                  --------------------------
	.section	.nv.info,"",@"SHT_CUDA_INFO"
	.align	4


	//----- nvinfo : EIATTR_REGCOUNT
	.align		4
        /*0000*/ 	.byte	0x04, 0x2f
        /*0002*/ 	.short	(.L_1 - .L_0)
	.align		4
.L_0:
        /*0004*/ 	.word	index@(triton_poi_fused_index_put_lift_fresh_1)
        /*0008*/ 	.word	0x0000000a


	//----- nvinfo : EIATTR_MIN_STACK_SIZE
	.align		4
.L_1:
        /*000c*/ 	.byte	0x04, 0x12
        /*000e*/ 	.short	(.L_3 - .L_2)
	.align		4
.L_2:
        /*0010*/ 	.word	index@(triton_poi_fused_index_put_lift_fresh_1)
        /*0014*/ 	.word	0x00000000


	//----- nvinfo : EIATTR_FRAME_SIZE
	.align		4
.L_3:
        /*0018*/ 	.byte	0x04, 0x11
        /*001a*/ 	.short	(.L_5 - .L_4)
	.align		4
.L_4:
        /*001c*/ 	.word	index@(triton_poi_fused_index_put_lift_fresh_1)
        /*0020*/ 	.word	0x00000000


	//----- nvinfo : EIATTR_MIN_STACK_SIZE
	.align		4
.L_5:
        /*0024*/ 	.byte	0x04, 0x12
        /*0026*/ 	.short	(.L_7 - .L_6)
	.align		4
.L_6:
        /*0028*/ 	.word	index@(triton_poi_fused_index_put_lift_fresh_1)
        /*002c*/ 	.word	0x00000000
.L_7:


//--------------------- .nv.info.triton_poi_fused_index_put_lift_fresh_1 --------------------------
	.section	.nv.info.triton_poi_fused_index_put_lift_fresh_1,"",@"SHT_CUDA_INFO"
	.sectionflags	@""
	.align	4


	//----- nvinfo : EIATTR_CUDA_API_VERSION
	.align		4
        /*0000*/ 	.byte	0x04, 0x37
        /*0002*/ 	.short	(.L_9 - .L_8)
.L_8:
        /*0004*/ 	.word	0x0000007c


	//----- nvinfo : EIATTR_KPARAM_INFO
	.align		4
.L_9:
        /*0008*/ 	.byte	0x04, 0x17
        /*000a*/ 	.short	(.L_11 - .L_10)
.L_10:
        /*000c*/ 	.word	0x00000000
        /*0010*/ 	.short	0x0002
        /*0012*/ 	.short	0x0010
        /*0014*/ 	.byte	0x00, 0xf0, 0x11, 0x00


	//----- nvinfo : EIATTR_KPARAM_INFO
	.align		4
.L_11:
        /*0018*/ 	.byte	0x04, 0x17
        /*001a*/ 	.short	(.L_13 - .L_12)
.L_12:
        /*001c*/ 	.word	0x00000000
        /*0020*/ 	.short	0x0001
        /*0022*/ 	.short	0x0008
        /*0024*/ 	.byte	0x00, 0xf4, 0x21, 0x00


	//----- nvinfo : EIATTR_KPARAM_INFO
	.align		4
.L_13:
        /*0028*/ 	.byte	0x04, 0x17
        /*002a*/ 	.short	(.L_15 - .L_14)
.L_14:
        /*002c*/ 	.word	0x00000000
        /*0030*/ 	.short	0x0000
        /*0032*/ 	.short	0x0000
        /*0034*/ 	.byte	0x00, 0xf4, 0x21, 0x00


	//----- nvinfo : EIATTR_SPARSE_MMA_MASK
	.align		4
.L_15:
        /*0038*/ 	.byte	0x03, 0x50
        /*003a*/ 	.short	0x0000


	//----- nvinfo : EIATTR_MAXREG_COUNT
	.align		4
        /*003c*/ 	.byte	0x03, 0x1b
        /*003e*/ 	.short	0x00ff


	//----- nvinfo : EIATTR_EXIT_INSTR_OFFSETS
	.align		4
        /*0040*/ 	.byte	0x04, 0x1c
        /*0042*/ 	.short	(.L_17 - .L_16)


	//   ....[0]....
.L_16:
        /*0044*/ 	.word	0x00000110


	//   ....[1]....
        /*0048*/ 	.word	0x00000130


	//----- nvinfo : EIATTR_REQNTID
	.align		4
.L_17:
        /*004c*/ 	.byte	0x04, 0x10
        /*004e*/ 	.short	(.L_19 - .L_18)
.L_18:
        /*0050*/ 	.word	0x00000020
        /*0054*/ 	.word	0x00000001
        /*0058*/ 	.word	0x00000001


	//----- nvinfo : EIATTR_CRS_STACK_SIZE
	.align		4
.L_19:
        /*005c*/ 	.byte	0x04, 0x1e
        /*005e*/ 	.short	(.L_21 - .L_20)
.L_20:
        /*0060*/ 	.word	0x00000000


	//----- nvinfo : EIATTR_CBANK_PARAM_SIZE
	.align		4
.L_21:
        /*0064*/ 	.byte	0x03, 0x19
        /*0066*/ 	.short	0x0014


	//----- nvinfo : EIATTR_PARAM_CBANK
	.align		4
        /*0068*/ 	.byte	0x04, 0x0a
        /*006a*/ 	.short	(.L_23 - .L_22)
	.align		4
.L_22:
        /*006c*/ 	.word	index@(.nv.constant0.triton_poi_fused_index_put_lift_fresh_1)
        /*0070*/ 	.short	0x0210
        /*0072*/ 	.short	0x0014


	//----- nvinfo : EIATTR_SW_WAR
	.align		4
.L_23:
        /*0074*/ 	.byte	0x04, 0x36
        /*0076*/ 	.short	(.L_25 - .L_24)
.L_24:
        /*0078*/ 	.word	0x00000008
.L_25:


//--------------------- .nv.callgraph             --------------------------
	.section	.nv.callgraph,"",@"SHT_CUDA_CALLGRAPH"
	.align	4
	.sectionentsize	8
	.align		4
        /*0000*/ 	.word	0x00000000
	.align		4
        /*0004*/ 	.word	0xffffffff
	.align		4
        /*0008*/ 	.word	0x00000000
	.align		4
        /*000c*/ 	.word	0xfffffffe
	.align		4
        /*0010*/ 	.word	0x00000000
	.align		4
        /*0014*/ 	.word	0xfffffffd
	.align		4
        /*0018*/ 	.word	0x00000000
	.align		4
        /*001c*/ 	.word	0xfffffffc


//--------------------- .text.triton_poi_fused_index_put_lift_fresh_1 --------------------------
	.section	.text.triton_poi_fused_index_put_lift_fresh_1,"ax",@progbits
	.align	128
        .global         triton_poi_fused_index_put_lift_fresh_1
        .type           triton_poi_fused_index_put_lift_fresh_1,@function
        .size           triton_poi_fused_index_put_lift_fresh_1,(.L_x_3 - triton_poi_fused_index_put_lift_fresh_1)
        .other          triton_poi_fused_index_put_lift_fresh_1,@"STO_CUDA_ENTRY STV_DEFAULT"
triton_poi_fused_index_put_lift_fresh_1:
.text.triton_poi_fused_index_put_lift_fresh_1:
[----:B------:R-:W0:Y:S02]  /*0000*/  LDC R1, c[0x0][0x28] ;  /* 0x00000a00ff017b82 */ /* 0x000e240000000800 */
[----:B------:R-:W1:Y:S01]  /*0010*/  S2R R0, SR_TID.X ;  /* 0x0000000000007919 */ /* 0x000e620000002100 */
[----:B------:R-:W2:Y:S01]  /*0020*/  LDC.64 R4, c[0x0][0x218] ;  /* 0x00008600ff047b82 */ /* 0x000ea20000000a00 */
[----:B------:R-:W-:Y:S01]  /*0030*/  ULDC.64 UR4, c[0x0][0x208] ;  /* 0x0000820000047ab9 */ /* 0x000fe20000000a00 */
[----:B------:R-:W-:Y:S01]  /*0040*/  BSSY B0, `(.L_x_0) ;  /* 0x000000c000007945 */ /* 0x000fe20003800000 */
[----:B------:R-:W3:Y:S01]  /*0050*/  S2R R7, SR_CTAID.X ;  /* 0x0000000000077919 */ /* 0x000ee20000002500 */
[----:B------:R-:W-:Y:S01]  /*0060*/  CS2R R2, SRZ ;  /* 0x0000000000027805 */ /* 0x000fe2000001ff00 */
[----:B-1----:R-:W-:-:S05]  /*0070*/  IMAD.SHL.U32 R0, R0, 0x2, RZ ;  /* 0x0000000200007824 */ /* 0x002fca00078e00ff */
[----:B------:R-:W-:-:S04]  /*0080*/  LOP3.LUT R0, R0, 0x3e, RZ, 0xc0, !PT ;  /* 0x0000003e00007812 */ /* 0x000fc800078ec0ff */
[----:B---3--:R-:W-:-:S04]  /*0090*/  LEA R7, R7, R0, 0x6 ;  /* 0x0000000007077211 */ /* 0x008fc800078e30ff */
[C---:B------:R-:W-:Y:S01]  /*00a0*/  ISETP.GE.AND P0, PT, R7.reuse, 0x40, PT ;  /* 0x000000400700780c */ /* 0x040fe20003f06270 */
[----:B--2---:R-:W-:-:S12]  /*00b0*/  IMAD.WIDE R4, R7, 0x4, R4 ;  /* 0x0000000407047825 */ /* 0x004fd800078e0204 */
[----:B------:R-:W-:Y:S05]  /*00c0*/  @P0 BRA `(.L_x_1) ;  /* 0x00000000000c0947 */ /* 0x000fea0003800000 */
[----:B------:R-:W1:Y:S02]  /*00d0*/  LDC.64 R2, c[0x0][0x210] ;  /* 0x00008400ff027b82 */ /* 0x000e640000000a00 */
[----:B-1----:R-:W-:-:S06]  /*00e0*/  IMAD.WIDE R2, R7, 0x4, R2 ;  /* 0x0000000407027825 */ /* 0x002fcc00078e0202 */
[----:B------:R-:W5:Y:S02]  /*00f0*/  LDG.E.64 R2, desc[UR4][R2.64] ;  /* 0x0000000402027981 */ /* 0x000f64000c1e1b00 */
.L_x_1:
[----:B------:R-:W-:Y:S05]  /*0100*/  BSYNC B0 ;  /* 0x0000000000007941 */ /* 0x000fea0003800000 */
.L_x_0:
[----:B------:R-:W-:Y:S05]  /*0110*/  @P0 EXIT ;  /* 0x000000000000094d */ /* 0x000fea0003800000 */
[----:B-----5:R-:W-:Y:S01]  /*0120*/  STG.E.64 desc[UR4][R4.64], R2 ;  /* 0x0000000204007986 */ /* 0x020fe2000c101b04 */
[----:B------:R-:W-:Y:S05]  /*0130*/  EXIT ;  /* 0x000000000000794d */ /* 0x000fea0003800000 */
.L_x_2:
[----:B------:R-:W-:-:S00]  /*0140*/  BRA `(.L_x_2) ;  /* 0xfffffffc00fc7947 */ /* 0x000fc0000383ffff */
[----:B------:R-:W-:-:S00]  /*0150*/  NOP ;  /* 0x0000000000007918 */ /* 0x000fc00000000000 */
        /* <DEDUP_REMOVED lines=10> */
.L_x_3:


//--------------------- .nv.constant0.triton_poi_fused_index_put_lift_fresh_1 --------------------------
	.section	.nv.constant0.triton_poi_fused_index_put_lift_fresh_1,"a",@progbits
	.sectionflags	@""
	.align	4
.nv.constant0.triton_poi_fused_index_put_lift_fresh_1:
	.zero		548
